	.headerflags	@"EF_CUDA_TEXMODE_UNIFIED EF_CUDA_64BIT_ADDRESS EF_CUDA_ACCELERATORS EF_CUDA_SM90 EF_CUDA_VIRTUAL_SM(EF_CUDA_SM90)"
	.elftype	@"ET_EXEC"


//--------------------- .nv.info                  --------------------------
	.section	.nv.info,"",@"SHT_CUDA_INFO"
	.align	4


	//----- nvinfo : EIATTR_REGCOUNT
	.align		4
        /*0000*/ 	.byte	0x04, 0x2f
        /*0002*/ 	.short	(.L_3 - .L_2)
	.align		4
.L_2:
        /*0004*/ 	.word	index@(triton_poi_fused__native_batch_norm_legit_no_training_mul_softplus_tanh_31)
        /*0008*/ 	.word	0x00000012


	//----- nvinfo : EIATTR_MIN_STACK_SIZE
	.align		4
.L_3:
        /*000c*/ 	.byte	0x04, 0x12
        /*000e*/ 	.short	(.L_5 - .L_4)
	.align		4
.L_4:
        /*0010*/ 	.word	index@(triton_poi_fused__native_batch_norm_legit_no_training_mul_softplus_tanh_31)
        /*0014*/ 	.word	0x00000000


	//----- nvinfo : EIATTR_FRAME_SIZE
	.align		4
.L_5:
        /*0018*/ 	.byte	0x04, 0x11
        /*001a*/ 	.short	(.L_7 - .L_6)
	.align		4
.L_6:
        /*001c*/ 	.word	index@(triton_poi_fused__native_batch_norm_legit_no_training_mul_softplus_tanh_31)
        /*0020*/ 	.word	0x00000000


	//----- nvinfo : EIATTR_MIN_STACK_SIZE
	.align		4
.L_7:
        /*0024*/ 	.byte	0x04, 0x12
        /*0026*/ 	.short	(.L_9 - .L_8)
	.align		4
.L_8:
        /*0028*/ 	.word	index@(triton_poi_fused__native_batch_norm_legit_no_training_mul_softplus_tanh_31)
        /*002c*/ 	.word	0x00000000
.L_9:


//--------------------- .nv.info.triton_poi_fused__native_batch_norm_legit_no_training_mul_softplus_tanh_31 --------------------------
	.section	.nv.info.triton_poi_fused__native_batch_norm_legit_no_training_mul_softplus_tanh_31,"",@"SHT_CUDA_INFO"
	.sectionflags	@""
	.align	4


	//----- nvinfo : EIATTR_CUDA_API_VERSION
	.align		4
        /*0000*/ 	.byte	0x04, 0x37
        /*0002*/ 	.short	(.L_11 - .L_10)
.L_10:
        /*0004*/ 	.word	0x0000007c


	//----- nvinfo : EIATTR_KPARAM_INFO
	.align		4
.L_11:
        /*0008*/ 	.byte	0x04, 0x17
        /*000a*/ 	.short	(.L_13 - .L_12)
.L_12:
        /*000c*/ 	.word	0x00000000
        /*0010*/ 	.short	0x0006
        /*0012*/ 	.short	0x0030
        /*0014*/ 	.byte	0x00, 0xf0, 0x11, 0x00


	//----- nvinfo : EIATTR_KPARAM_INFO
	.align		4
.L_13:
        /*0018*/ 	.byte	0x04, 0x17
        /*001a*/ 	.short	(.L_15 - .L_14)
.L_14:
        /*001c*/ 	.word	0x00000000
        /*0020*/ 	.short	0x0005
        /*0022*/ 	.short	0x0028
        /*0024*/ 	.byte	0x00, 0xf4, 0x21, 0x00


	//----- nvinfo : EIATTR_KPARAM_INFO
	.align		4
.L_15:
        /*0028*/ 	.byte	0x04, 0x17
        /*002a*/ 	.short	(.L_17 - .L_16)
.L_16:
        /*002c*/ 	.word	0x00000000
        /*0030*/ 	.short	0x0004
        /*0032*/ 	.short	0x0020
        /*0034*/ 	.byte	0x00, 0xf4, 0x21, 0x00


	//----- nvinfo : EIATTR_KPARAM_INFO
	.align		4
.L_17:
        /*0038*/ 	.byte	0x04, 0x17
        /*003a*/ 	.short	(.L_19 - .L_18)
.L_18:
        /*003c*/ 	.word	0x00000000
        /*0040*/ 	.short	0x0003
        /*0042*/ 	.short	0x0018
        /*0044*/ 	.byte	0x00, 0xf4, 0x21, 0x00


	//----- nvinfo : EIATTR_KPARAM_INFO
	.align		4
.L_19:
        /*0048*/ 	.byte	0x04, 0x17
        /*004a*/ 	.short	(.L_21 - .L_20)
.L_20:
        /*004c*/ 	.word	0x00000000
        /*0050*/ 	.short	0x0002
        /*0052*/ 	.short	0x0010
        /*0054*/ 	.byte	0x00, 0xf4, 0x21, 0x00


	//----- nvinfo : EIATTR_KPARAM_INFO
	.align		4
.L_21:
        /*0058*/ 	.byte	0x04, 0x17
        /*005a*/ 	.short	(.L_23 - .L_22)
.L_22:
        /*005c*/ 	.word	0x00000000
        /*0060*/ 	.short	0x0001
        /*0062*/ 	.short	0x0008
        /*0064*/ 	.byte	0x00, 0xf4, 0x21, 0x00


	//----- nvinfo : EIATTR_KPARAM_INFO
	.align		4
.L_23:
        /*0068*/ 	.byte	0x04, 0x17
        /*006a*/ 	.short	(.L_25 - .L_24)
.L_24:
        /*006c*/ 	.word	0x00000000
        /*0070*/ 	.short	0x0000
        /*0072*/ 	.short	0x0000
        /*0074*/ 	.byte	0x00, 0xf4, 0x21, 0x00


	//----- nvinfo : EIATTR_SPARSE_MMA_MASK
	.align		4
.L_25:
        /*0078*/ 	.byte	0x03, 0x50
        /*007a*/ 	.short	0x0000


	//----- nvinfo : EIATTR_MAXREG_COUNT
	.align		4
        /*007c*/ 	.byte	0x03, 0x1b
        /*007e*/ 	.short	0x00ff


	//----- nvinfo : EIATTR_EXIT_INSTR_OFFSETS
	.align		4
        /*0080*/ 	.byte	0x04, 0x1c
        /*0082*/ 	.short	(.L_27 - .L_26)


	//   ....[0]....
.L_26:
        /*0084*/ 	.word	0x00000b20


	//----- nvinfo : EIATTR_REQNTID
	.align		4
.L_27:
        /*0088*/ 	.byte	0x04, 0x10
        /*008a*/ 	.short	(.L_29 - .L_28)
.L_28:
        /*008c*/ 	.word	0x00000080
        /*0090*/ 	.word	0x00000001
        /*0094*/ 	.word	0x00000001


	//----- nvinfo : EIATTR_CRS_STACK_SIZE
	.align		4
.L_29:
        /*0098*/ 	.byte	0x04, 0x1e
        /*009a*/ 	.short	(.L_31 - .L_30)
.L_30:
        /*009c*/ 	.word	0x00000000


	//----- nvinfo : EIATTR_CBANK_PARAM_SIZE
	.align		4
.L_31:
        /*00a0*/ 	.byte	0x03, 0x19
        /*00a2*/ 	.short	0x0034


	//----- nvinfo : EIATTR_PARAM_CBANK
	.align		4
        /*00a4*/ 	.byte	0x04, 0x0a
        /*00a6*/ 	.short	(.L_33 - .L_32)
	.align		4
.L_32:
        /*00a8*/ 	.word	index@(.nv.constant0.triton_poi_fused__native_batch_norm_legit_no_training_mul_softplus_tanh_31)
        /*00ac*/ 	.short	0x0210
        /*00ae*/ 	.short	0x0034


	//----- nvinfo : EIATTR_SW_WAR
	.align		4
.L_33:
        /*00b0*/ 	.byte	0x04, 0x36
        /*00b2*/ 	.short	(.L_35 - .L_34)
.L_34:
        /*00b4*/ 	.word	0x00000008
.L_35:


//--------------------- .nv.callgraph             --------------------------
	.section	.nv.callgraph,"",@"SHT_CUDA_CALLGRAPH"
	.align	4
	.sectionentsize	8
	.align		4
        /*0000*/ 	.word	0x00000000
	.align		4
        /*0004*/ 	.word	0xffffffff
	.align		4
        /*0008*/ 	.word	0x00000000
	.align		4
        /*000c*/ 	.word	0xfffffffe
	.align		4
        /*0010*/ 	.word	0x00000000
	.align		4
        /*0014*/ 	.word	0xfffffffd
	.align		4
        /*0018*/ 	.word	0x00000000
	.align		4
        /*001c*/ 	.word	0xfffffffc


//--------------------- .nv.constant4             --------------------------
	.section	.nv.constant4,"a",@progbits
	.align	8
	.align		8
.nv.constant4:
        /*0000*/ 	.dword	_$_str
	.align		8
        /*0008*/ 	.dword	_$_str_$_2


//--------------------- .text.triton_poi_fused__native_batch_norm_legit_no_training_mul_softplus_tanh_31 --------------------------
	.section	.text.triton_poi_fused__native_batch_norm_legit_no_training_mul_softplus_tanh_31,"ax",@progbits
	.align	128
        .global         triton_poi_fused__native_batch_norm_legit_no_training_mul_softplus_tanh_31
        .type           triton_poi_fused__native_batch_norm_legit_no_training_mul_softplus_tanh_31,@function
        .size           triton_poi_fused__native_batch_norm_legit_no_training_mul_softplus_tanh_31,(.L_x_11 - triton_poi_fused__native_batch_norm_legit_no_training_mul_softplus_tanh_31)
        .other          triton_poi_fused__native_batch_norm_legit_no_training_mul_softplus_tanh_31,@"STO_CUDA_ENTRY STV_DEFAULT"
triton_poi_fused__native_batch_norm_legit_no_training_mul_softplus_tanh_31:
.text.triton_poi_fused__native_batch_norm_legit_no_training_mul_softplus_tanh_31:
[----:B------:R-:W0:Y:S01]  /*0000*/  LDC R1, c[0x0][0x28] ;  /* 0x00000a00ff017b82 */ /* 0x000e220000000800 */
[----:B------:R-:W1:Y:S07]  /*0010*/  S2R R0, SR_TID.X ;  /* 0x0000000000007919 */ /* 0x000e6e0000002100 */
[----:B------:R-:W2:Y:S01]  /*0020*/  LDC.64 R4, c[0x0][0x228] ;  /* 0x00008a00ff047b82 */ /* 0x000ea20000000a00 */
[----:B------:R-:W-:Y:S01]  /*0030*/  ULDC.64 UR4, c[0x0][0x208] ;  /* 0x0000820000047ab9 */ /* 0x000fe20000000a00 */
[----:B------:R-:W3:Y:S06]  /*0040*/  S2R R7, SR_CTAID.X ;  /* 0x0000000000077919 */ /* 0x000eec0000002500 */
[----:B------:R-:W4:Y:S08]  /*0050*/  LDC.64 R8, c[0x0][0x220] ;  /* 0x00008800ff087b82 */ /* 0x000f300000000a00 */
[----:B------:R-:W5:Y:S08]  /*0060*/  LDC.64 R10, c[0x0][0x230] ;  /* 0x00008c00ff0a7b82 */ /* 0x000f700000000a00 */
[----:B------:R-:W5:Y:S01]  /*0070*/  LDC.64 R12, c[0x0][0x238] ;  /* 0x00008e00ff0c7b82 */ /* 0x000f620000000a00 */
[----:B-1----:R-:W-:-:S02]  /*0080*/  SHF.L.U32 R0, R0, 0x1, RZ ;  /* 0x0000000100007819 */ /* 0x002fc400000006ff */
[----:B---3--:R-:W-:Y:S02]  /*0090*/  SHF.R.S32.HI R3, RZ, 0x17, R7 ;  /* 0x00000017ff037819 */ /* 0x008fe40000011407 */
[----:B------:R-:W-:Y:S02]  /*00a0*/  LOP3.LUT R0, R0, 0xfe, RZ, 0xc0, !PT ;  /* 0x000000fe00007812 */ /* 0x000fe400078ec0ff */
[----:B------:R-:W-:Y:S02]  /*00b0*/  SGXT R3, R3, 0x1 ;  /* 0x000000010303781a */ /* 0x000fe40000000200 */
[----:B------:R-:W-:Y:S02]  /*00c0*/  LEA R2, R7, R0, 0x8 ;  /* 0x0000000007027211 */ /* 0x000fe400078e40ff */
[----:B------:R-:W1:Y:S02]  /*00d0*/  LDC.64 R6, c[0x0][0x218] ;  /* 0x00008600ff067b82 */ /* 0x000e640000000a00 */
[----:B------:R-:W-:-:S04]  /*00e0*/  LEA.HI R3, R3, R2, RZ, 0x8 ;  /* 0x0000000203037211 */ /* 0x000fc800078f40ff */
[----:B------:R-:W-:-:S04]  /*00f0*/  LOP3.LUT R3, R3, 0xffffff00, RZ, 0xc0, !PT ;  /* 0xffffff0003037812 */ /* 0x000fc800078ec0ff */
[----:B------:R-:W-:-:S05]  /*0100*/  IADD3 R3, R2, -R3, RZ ;  /* 0x8000000302037210 */ /* 0x000fca0007ffe0ff */
[----:B--2---:R-:W-:-:S06]  /*0110*/  IMAD.WIDE R4, R3, 0x4, R4 ;  /* 0x0000000403047825 */ /* 0x004fcc00078e0204 */
[----:B------:R-:W2:Y:S01]  /*0120*/  LDG.E.EL.64 R4, desc[UR4][R4.64] ;  /* 0x0000000404047981 */ /* 0x000ea2000c2e1b00 */
[----:B----4-:R-:W-:-:S04]  /*0130*/  IMAD.WIDE R8, R3, 0x4, R8 ;  /* 0x0000000403087825 */ /* 0x010fc800078e0208 */
[----:B-1----:R-:W-:Y:S02]  /*0140*/  IMAD.WIDE R6, R2, 0x4, R6 ;  /* 0x0000000402067825 */ /* 0x002fe400078e0206 */
[----:B------:R-:W3:Y:S02]  /*0150*/  LDG.E.EL.64 R8, desc[UR4][R8.64] ;  /* 0x0000000408087981 */ /* 0x000ee4000c2e1b00 */
[C---:B-----5:R-:W-:Y:S02]  /*0160*/  IMAD.WIDE R10, R3.reuse, 0x4, R10 ;  /* 0x00000004030a7825 */ /* 0x060fe400078e020a */
[----:B------:R-:W3:Y:S02]  /*0170*/  LDG.E.64 R6, desc[UR4][R6.64] ;  /* 0x0000000406067981 */ /* 0x000ee4000c1e1b00 */
[----:B0-----:R-:W-:Y:S02]  /*0180*/  IMAD.WIDE R12, R3, 0x4, R12 ;  /* 0x00000004030c7825 */ /* 0x001fe400078e020c */
[----:B------:R-:W4:Y:S04]  /*0190*/  LDG.E.EL.64 R10, desc[UR4][R10.64] ;  /* 0x000000040a0a7981 */ /* 0x000f28000c2e1b00 */
[----:B------:R-:W4:Y:S01]  /*01a0*/  LDG.E.EL.64 R12, desc[UR4][R12.64] ;  /* 0x000000040c0c7981 */ /* 0x000f22000c2e1b00 */
[----:B------:R-:W-:Y:S01]  /*01b0*/  HFMA2.MMA R0, -RZ, RZ, 1.625, 0 ;  /* 0x3e800000ff007435 */ /* 0x000fe200000001ff */
[----:B------:R-:W-:Y:S01]  /*01c0*/  BSSY B0, `(.L_x_0) ;  /* 0x0000057000007945 */ /* 0x000fe20003800000 */
[----:B--2---:R-:W-:Y:S01]  /*01d0*/  FADD R4, R4, 9.9999997473787516356e-06 ;  /* 0x3727c5ac04047421 */ /* 0x004fe20000000000 */
[----:B------:R-:W-:-:S03]  /*01e0*/  FADD R5, R5, 9.9999997473787516356e-06 ;  /* 0x3727c5ac05057421 */ /* 0x000fc60000000000 */
[----:B------:R-:W0:Y:S08]  /*01f0*/  MUFU.SQRT R3, R4 ;  /* 0x0000000400037308 */ /* 0x000e300000002000 */
[----:B------:R-:W1:Y:S01]  /*0200*/  MUFU.SQRT R14, R5 ;  /* 0x00000005000e7308 */ /* 0x000e620000002000 */
[C---:B0-----:R-:W-:Y:S02]  /*0210*/  FSETP.GT.AND P0, PT, R3.reuse, 8.50705917302346158658e+37, PT ;  /* 0x7e8000000300780b */ /* 0x041fe40003f04000 */
[----:B------:R-:W-:-:S02]  /*0220*/  FSETP.GEU.AND P2, PT, R3, 1.175494350822287508e-38, PT ;  /* 0x008000000300780b */ /* 0x000fc40003f4e000 */
[C---:B-1----:R-:W-:Y:S02]  /*0230*/  FSETP.GT.AND P1, PT, R14.reuse, 8.50705917302346158658e+37, PT ;  /* 0x7e8000000e00780b */ /* 0x042fe40003f24000 */
[----:B------:R-:W-:-:S07]  /*0240*/  FSETP.GEU.AND P3, PT, R14, 1.175494350822287508e-38, PT ;  /* 0x008000000e00780b */ /* 0x000fce0003f6e000 */
[----:B------:R-:W-:-:S04]  /*0250*/  @P0 FMUL R3, R3, 0.25 ;  /* 0x3e80000003030820 */ /* 0x000fc80000400000 */
[----:B------:R-:W-:Y:S01]  /*0260*/  @!P2 FMUL R3, R3, 16777216 ;  /* 0x4b8000000303a820 */ /* 0x000fe20000400000 */
[----:B------:R-:W-:-:S04]  /*0270*/  @P1 FMUL R14, R14, 0.25 ;  /* 0x3e8000000e0e1820 */ /* 0x000fc80000400000 */
[----:B------:R-:W-:Y:S01]  /*0280*/  @!P3 FMUL R14, R14, 16777216 ;  /* 0x4b8000000e0eb820 */ /* 0x000fe20000400000 */
[----:B------:R-:W0:Y:S01]  /*0290*/  MUFU.RCP R3, R3 ;  /* 0x0000000300037308 */ /* 0x000e220000001000 */
[----:B------:R-:W-:-:S07]  /*02a0*/  FSEL R4, R0, 1, P0 ;  /* 0x3f80000000047808 */ /* 0x000fce0000000000 */
[----:B------:R-:W1:Y:S01]  /*02b0*/  MUFU.RCP R14, R14 ;  /* 0x0000000e000e7308 */ /* 0x000e620000001000 */
[----:B------:R-:W-:Y:S01]  /*02c0*/  FSEL R15, R0, 1, P1 ;  /* 0x3f800000000f7808 */ /* 0x000fe20000800000 */
[----:B------:R-:W-:Y:S01]  /*02d0*/  @!P2 FMUL R4, R4, 16777216 ;  /* 0x4b8000000404a820 */ /* 0x000fe20000400000 */
[----:B---3--:R-:W-:-:S03]  /*02e0*/  FADD R6, R6, -R8 ;  /* 0x8000000806067221 */ /* 0x008fc60000000000 */
[----:B------:R-:W-:Y:S01]  /*02f0*/  @!P3 FMUL R15, R15, 16777216 ;  /* 0x4b8000000f0fb820 */ /* 0x000fe20000400000 */
[----:B0-----:R-:W-:Y:S01]  /*0300*/  FMUL R5, R3, R4 ;  /* 0x0000000403057220 */ /* 0x001fe20000400000 */
[----:B------:R-:W-:-:S03]  /*0310*/  FADD R7, R7, -R9 ;  /* 0x8000000907077221 */ /* 0x000fc60000000000 */
[----:B------:R-:W-:Y:S01]  /*0320*/  FMUL R5, R6, R5 ;  /* 0x0000000506057220 */ /* 0x000fe20000400000 */
[----:B-1----:R-:W-:-:S03]  /*0330*/  FMUL R4, R14, R15 ;  /* 0x0000000f0e047220 */ /* 0x002fc60000400000 */
[----:B----4-:R-:W-:Y:S01]  /*0340*/  FFMA R10, R10, R5, R12 ;  /* 0x000000050a0a7223 */ /* 0x010fe2000000000c */
[----:B------:R-:W-:-:S03]  /*0350*/  FMUL R4, R7, R4 ;  /* 0x0000000407047220 */ /* 0x000fc60000400000 */
[----:B------:R-:W-:Y:S01]  /*0360*/  FMUL R5, R10, 1.4426950216293334961 ;  /* 0x3fb8aa3b0a057820 */ /* 0x000fe20000400000 */
[----:B------:R-:W-:-:S04]  /*0370*/  FFMA R11, R11, R4, R13 ;  /* 0x000000040b0b7223 */ /* 0x000fc8000000000d */
[----:B------:R-:W-:Y:S01]  /*0380*/  FMUL R7, R11, 1.4426950216293334961 ;  /* 0x3fb8aa3b0b077820 */ /* 0x000fe20000400000 */
[----:B------:R-:W-:-:S04]  /*0390*/  FSETP.GEU.AND P0, PT, R5, -126, PT ;  /* 0xc2fc00000500780b */ /* 0x000fc80003f0e000 */
[----:B------:R-:W-:-:S09]  /*03a0*/  FSETP.GEU.AND P1, PT, R7, -126, PT ;  /* 0xc2fc00000700780b */ /* 0x000fd20003f2e000 */
[----:B------:R-:W-:-:S04]  /*03b0*/  @!P0 FMUL R5, R5, 0.5 ;  /* 0x3f00000005058820 */ /* 0x000fc80000400000 */
[----:B------:R-:W-:Y:S01]  /*03c0*/  @!P1 FMUL R7, R7, 0.5 ;  /* 0x3f00000007079820 */ /* 0x000fe20000400000 */
[----:B------:R-:W0:Y:S08]  /*03d0*/  MUFU.EX2 R3, R5 ;  /* 0x0000000500037308 */ /* 0x000e300000000800 */
[----:B------:R-:W1:Y:S01]  /*03e0*/  MUFU.EX2 R4, R7 ;  /* 0x0000000700047308 */ /* 0x000e620000000800 */
[----:B0-----:R-:W-:-:S04]  /*03f0*/  @!P0 FMUL R3, R3, R3 ;  /* 0x0000000303038220 */ /* 0x001fc80000400000 */
[----:B------:R-:W-:Y:S01]  /*0400*/  FADD.FTZ.RZ R6, R3, 1 ;  /* 0x3f80000003067421 */ /* 0x000fe2000001c000 */
[----:B-1----:R-:W-:-:S04]  /*0410*/  @!P1 FMUL R4, R4, R4 ;  /* 0x0000000404049220 */ /* 0x002fc80000400000 */
[----:B------:R-:W-:Y:S01]  /*0420*/  IADD3 R6, R6, -0x3f400000, RZ ;  /* 0xc0c0000006067810 */ /* 0x000fe20007ffe0ff */
[----:B------:R-:W-:-:S03]  /*0430*/  FADD.FTZ.RZ R8, R4, 1 ;  /* 0x3f80000004087421 */ /* 0x000fc6000001c000 */
[----:B------:R-:W-:Y:S02]  /*0440*/  LOP3.LUT R6, R6, 0xff800000, RZ, 0xc0, !PT ;  /* 0xff80000006067812 */ /* 0x000fe400078ec0ff */
[----:B------:R-:W-:Y:S02]  /*0450*/  IADD3 R8, R8, -0x3f400000, RZ ;  /* 0xc0c0000008087810 */ /* 0x000fe40007ffe0ff */
[----:B------:R-:W-:Y:S02]  /*0460*/  IADD3 R9, -R6, 0x40800000, RZ ;  /* 0x4080000006097810 */ /* 0x000fe40007ffe1ff */
[----:B------:R-:W-:-:S04]  /*0470*/  LOP3.LUT R5, R8, 0xff800000, RZ, 0xc0, !PT ;  /* 0xff80000008057812 */ /* 0x000fc800078ec0ff */
[----:B------:R-:W-:Y:S01]  /*0480*/  IADD3 R13, -R5, 0x40800000, RZ ;  /* 0x40800000050d7810 */ /* 0x000fe20007ffe1ff */
[-C--:B------:R-:W-:Y:S01]  /*0490*/  FFMA.FTZ R7, R9, R0.reuse, -1 ;  /* 0xbf80000009077423 */ /* 0x080fe20000010000 */
[----:B------:R-:W-:Y:S02]  /*04a0*/  IADD3 R8, R3, -R6, RZ ;  /* 0x8000000603087210 */ /* 0x000fe40007ffe0ff */
[----:B------:R-:W-:Y:S01]  /*04b0*/  IADD3 R9, R4, -R5, RZ ;  /* 0x8000000504097210 */ /* 0x000fe20007ffe0ff */
[----:B------:R-:W-:Y:S01]  /*04c0*/  FFMA.FTZ R0, R13, R0, -1 ;  /* 0xbf8000000d007423 */ /* 0x000fe20000010000 */
[----:B------:R-:W-:Y:S01]  /*04d0*/  MOV R12, 0x3d39bf78 ;  /* 0x3d39bf78000c7802 */ /* 0x000fe20000000f00 */
[----:B------:R-:W-:Y:S02]  /*04e0*/  FADD R7, R8, R7 ;  /* 0x0000000708077221 */ /* 0x000fe40000000000 */
[----:B------:R-:W-:Y:S02]  /*04f0*/  FADD R0, R9, R0 ;  /* 0x0000000009007221 */ /* 0x000fe40000000000 */
[----:B------:R-:W-:-:S02]  /*0500*/  FFMA.FTZ R8, R7, -R12, 0.10546888411045074463 ;  /* 0x3dd8001207087423 */ /* 0x000fc4000001080c */
[C---:B------:R-:W-:Y:S02]  /*0510*/  FFMA.FTZ R9, R0.reuse, -R12, 0.10546888411045074463 ;  /* 0x3dd8001200097423 */ /* 0x040fe4000001080c */
[C---:B------:R-:W-:Y:S02]  /*0520*/  FFMA.FTZ R8, R7.reuse, R8, -0.13229703903198242188 ;  /* 0xbe0778e007087423 */ /* 0x040fe40000010008 */
[C---:B------:R-:W-:Y:S02]  /*0530*/  FFMA.FTZ R9, R0.reuse, R9, -0.13229703903198242188 ;  /* 0xbe0778e000097423 */ /* 0x040fe40000010009 */
[C---:B------:R-:W-:Y:S02]  /*0540*/  FFMA.FTZ R8, R7.reuse, R8, 0.14491446316242218018 ;  /* 0x3e14647507087423 */ /* 0x040fe40000010008 */
[----:B------:R-:W-:Y:S02]  /*0550*/  FFMA.FTZ R9, R0, R9, 0.14491446316242218018 ;  /* 0x3e14647500097423 */ /* 0x000fe40000010009 */
[----:B------:R-:W-:-:S02]  /*0560*/  FFMA.FTZ R8, R7, R8, -0.16641564667224884033 ;  /* 0xbe2a68dd07087423 */ /* 0x000fc40000010008 */
[C---:B------:R-:W-:Y:S02]  /*0570*/  FFMA.FTZ R9, R0.reuse, R9, -0.16641564667224884033 ;  /* 0xbe2a68dd00097423 */ /* 0x040fe40000010009 */
[C---:B------:R-:W-:Y:S02]  /*0580*/  FFMA.FTZ R8, R7.reuse, R8, 0.19988867640495300293 ;  /* 0x3e4caf9e07087423 */ /* 0x040fe40000010008 */
[C---:B------:R-:W-:Y:S02]  /*0590*/  FFMA.FTZ R9, R0.reuse, R9, 0.19988867640495300293 ;  /* 0x3e4caf9e00097423 */ /* 0x040fe40000010009 */
[----:B------:R-:W-:Y:S02]  /*05a0*/  FFMA.FTZ R8, R7, R8, -0.25000196695327758789 ;  /* 0xbe80004207087423 */ /* 0x000fe40000010008 */
[----:B------:R-:W-:Y:S01]  /*05b0*/  FFMA.FTZ R9, R0, R9, -0.25000196695327758789 ;  /* 0xbe80004200097423 */ /* 0x000fe20000010009 */
[----:B------:R-:W-:Y:S01]  /*05c0*/  ISETP.GE.U32.AND P2, PT, R3, 0x7f800000, PT ;  /* 0x7f8000000300780c */ /* 0x000fe20003f46070 */
[----:B------:R-:W-:-:S02]  /*05d0*/  FFMA.FTZ R8, R7, R8, 0.33333510160446166992 ;  /* 0x3eaaaae607087423 */ /* 0x000fc40000010008 */
[C---:B------:R-:W-:Y:S02]  /*05e0*/  FFMA.FTZ R9, R0.reuse, R9, 0.33333510160446166992 ;  /* 0x3eaaaae600097423 */ /* 0x040fe40000010009 */
[C---:B------:R-:W-:Y:S02]  /*05f0*/  FFMA.FTZ R8, R7.reuse, R8, -0.5 ;  /* 0xbf00000007087423 */ /* 0x040fe40000010008 */
[C---:B------:R-:W-:Y:S01]  /*0600*/  FFMA.FTZ R9, R0.reuse, R9, -0.5 ;  /* 0xbf00000000097423 */ /* 0x040fe20000010009 */
[----:B------:R-:W-:Y:S01]  /*0610*/  I2FP.F32.S32 R5, R5 ;  /* 0x0000000500057245 */ /* 0x000fe20000201400 */
[C---:B------:R-:W-:Y:S01]  /*0620*/  FMUL R8, R7.reuse, R8 ;  /* 0x0000000807087220 */ /* 0x040fe20000400000 */
[----:B------:R-:W-:Y:S01]  /*0630*/  I2FP.F32.S32 R6, R6 ;  /* 0x0000000600067245 */ /* 0x000fe20000201400 */
[C---:B------:R-:W-:Y:S02]  /*0640*/  FMUL R9, R0.reuse, R9 ;  /* 0x0000000900097220 */ /* 0x040fe40000400000 */
[----:B------:R-:W-:Y:S01]  /*0650*/  FFMA.FTZ R7, R7, R8, R7 ;  /* 0x0000000807077223 */ /* 0x000fe20000010007 */
[----:B------:R-:W-:Y:S01]  /*0660*/  FMUL R5, R5, 1.1920928955078125e-07 ;  /* 0x3400000005057820 */ /* 0x000fe20000400000 */
[----:B------:R-:W-:Y:S01]  /*0670*/  FFMA.FTZ R0, R0, R9, R0 ;  /* 0x0000000900007223 */ /* 0x000fe20000010000 */
[----:B------:R-:W-:Y:S01]  /*0680*/  FMUL R6, R6, 1.1920928955078125e-07 ;  /* 0x3400000006067820 */ /* 0x000fe20000400000 */
[----:B------:R-:W-:-:S02]  /*0690*/  FSETP.GT.AND P0, PT, R10, 20, PT ;  /* 0x41a000000a00780b */ /* 0x000fc40003f04000 */
[----:B------:R-:W-:Y:S01]  /*06a0*/  ISETP.GE.U32.AND P1, PT, R4, 0x7f800000, PT ;  /* 0x7f8000000400780c */ /* 0x000fe20003f26070 */
[----:B------:R-:W-:Y:S01]  /*06b0*/  FFMA.FTZ R0, R5, 0.69314718246459960938, R0 ;  /* 0x3f31721805007823 */ /* 0x000fe20000010000 */
[----:B------:R-:W-:Y:S01]  /*06c0*/  FFMA.FTZ R7, R6, 0.69314718246459960938, R7 ;  /* 0x3f31721806077823 */ /* 0x000fe20000010007 */
[----:B------:R-:W-:Y:S10]  /*06d0*/  @!P2 BRA `(.L_x_1) ;  /* 0x000000000014a947 */ /* 0x000ff40003800000 */
[C---:B------:R-:W-:Y:S02]  /*06e0*/  ISETP.GE.AND P2, PT, R3.reuse, -0x407fffff, PT ;  /* 0xbf8000010300780c */ /* 0x040fe40003f46270 */
[----:B------:R-:W-:-:S11]  /*06f0*/  FSETP.NEU.AND P3, PT, R3, RZ, PT ;  /* 0x000000ff0300720b */ /* 0x000fd60003f6d000 */
[----:B------:R-:W-:-:S05]  /*0700*/  @P2 MOV R6, 0x7f800000 ;  /* 0x7f80000000062802 */ /* 0x000fca0000000f00 */
[----:B------:R-:W-:-:S05]  /*0710*/  @P2 FFMA.FTZ R7, R3, R6, +INF ;  /* 0x7f80000003072423 */ /* 0x000fca0000010006 */
[----:B------:R-:W-:-:S07]  /*0720*/  FSEL R7, R7, -RZ, P3 ;  /* 0x800000ff07077208 */ /* 0x000fce0001800000 */
.L_x_1:
[----:B------:R-:W-:Y:S05]  /*0730*/  BSYNC B0 ;  /* 0x0000000000007941 */ /* 0x000fea0003800000 */
.L_x_0:
[----:B------:R-:W-:Y:S04]  /*0740*/  BSSY B0, `(.L_x_2) ;  /* 0x0000007000007945 */ /* 0x000fe80003800000 */
[----:B------:R-:W-:Y:S05]  /*0750*/  @!P1 BRA `(.L_x_3) ;  /* 0x0000000000149947 */ /* 0x000fea0003800000 */
[C---:B------:R-:W-:Y:S02]  /*0760*/  ISETP.GE.AND P1, PT, R4.reuse, -0x407fffff, PT ;  /* 0xbf8000010400780c */ /* 0x040fe40003f26270 */
[----:B------:R-:W-:-:S11]  /*0770*/  FSETP.NEU.AND P2, PT, R4, RZ, PT ;  /* 0x000000ff0400720b */ /* 0x000fd60003f4d000 */
[----:B------:R-:W-:-:S05]  /*0780*/  @P1 MOV R3, 0x7f800000 ;  /* 0x7f80000000031802 */ /* 0x000fca0000000f00 */
[----:B------:R-:W-:-:S05]  /*0790*/  @P1 FFMA.FTZ R0, R4, R3, +INF ;  /* 0x7f80000004001423 */ /* 0x000fca0000010003 */
[----:B------:R-:W-:-:S07]  /*07a0*/  FSEL R0, R0, -RZ, P2 ;  /* 0x800000ff00007208 */ /* 0x000fce0001000000 */
.L_x_3:
[----:B------:R-:W-:Y:S05]  /*07b0*/  BSYNC B0 ;  /* 0x0000000000007941 */ /* 0x000fea0003800000 */
.L_x_2:
[----:B------:R-:W-:Y:S01]  /*07c0*/  FSEL R7, R10, R7, P0 ;  /* 0x000000070a077208 */ /* 0x000fe20000000000 */
[----:B------:R-:W-:Y:S01]  /*07d0*/  BSSY B0, `(.L_x_4) ;  /* 0x0000017000007945 */ /* 0x000fe20003800000 */
[----:B------:R-:W-:-:S03]  /*07e0*/  FSETP.GT.AND P0, PT, R11, 20, PT ;  /* 0x41a000000b00780b */ /* 0x000fc60003f04000 */
[----:B------:R-:W-:Y:S01]  /*07f0*/  FADD.FTZ R6, |R7|, -RZ ;  /* 0x800000ff07067221 */ /* 0x000fe20000010200 */
[----:B------:R-:W-:-:S04]  /*0800*/  FSEL R3, R11, R0, P0 ;  /* 0x000000000b037208 */ /* 0x000fc80000000000 */
[----:B------:R-:W-:-:S13]  /*0810*/  FSETP.GE.AND P1, PT, R6, 0.60000002384185791016, PT ;  /* 0x3f19999a0600780b */ /* 0x000fda0003f26000 */
[----:B------:R-:W-:Y:S05]  /*0820*/  @!P1 BRA `(.L_x_5) ;  /* 0x0000000000289947 */ /* 0x000fea0003800000 */
[C---:B------:R-:W-:Y:S01]  /*0830*/  FMUL R0, R6.reuse, 2.8853900432586669922 ;  /* 0x4038aa3b06007820 */ /* 0x040fe20000400000 */
[----:B------:R-:W-:Y:S01]  /*0840*/  HFMA2.MMA R5, -RZ, RZ, 1.875, 0 ;  /* 0x3f800000ff057435 */ /* 0x000fe200000001ff */
[----:B------:R-:W-:-:S04]  /*0850*/  FSETP.GE.AND P0, PT, R6, 9.010913848876953125, PT ;  /* 0x41102cb40600780b */ /* 0x000fc80003f06000 */
[----:B------:R-:W0:Y:S02]  /*0860*/  MUFU.EX2 R0, R0 ;  /* 0x0000000000007308 */ /* 0x000e240000000800 */
[----:B0-----:R-:W-:-:S06]  /*0870*/  FADD R4, R0, 1 ;  /* 0x3f80000000047421 */ /* 0x001fcc0000000000 */
[----:B------:R-:W0:Y:S02]  /*0880*/  MUFU.RCP R4, R4 ;  /* 0x0000000400047308 */ /* 0x000e240000001000 */
[----:B0-----:R-:W-:-:S05]  /*0890*/  FFMA.FTZ R5, R4, -2, R5 ;  /* 0xc000000004057823 */ /* 0x001fca0000010005 */
[----:B------:R-:W-:-:S04]  /*08a0*/  FSEL R5, R5, 1, !P0 ;  /* 0x3f80000005057808 */ /* 0x000fc80004000000 */
[----:B------:R-:W-:Y:S01]  /*08b0*/  LOP3.LUT R5, R5, 0x80000000, R7, 0xf8, !PT ;  /* 0x8000000005057812 */ /* 0x000fe200078ef807 */
[----:B------:R-:W-:Y:S06]  /*08c0*/  BRA `(.L_x_6) ;  /* 0x00000000001c7947 */ /* 0x000fec0003800000 */
.L_x_5:
[----:B------:R-:W-:Y:S01]  /*08d0*/  MOV R0, 0x3c80f082 ;  /* 0x3c80f08200007802 */ /* 0x000fe20000000f00 */
[----:B------:R-:W-:-:S04]  /*08e0*/  FMUL R5, R7, R7 ;  /* 0x0000000707057220 */ /* 0x000fc80000400000 */
[----:B------:R-:W-:-:S04]  /*08f0*/  FFMA.FTZ R0, R5, R0, -0.052303962409496307373 ;  /* 0xbd563cae05007423 */ /* 0x000fc80000010000 */
[----:B------:R-:W-:-:S04]  /*0900*/  FFMA.FTZ R0, R5, R0, 0.1331529766321182251 ;  /* 0x3e08594105007423 */ /* 0x000fc80000010000 */
[----:B------:R-:W-:-:S04]  /*0910*/  FFMA.FTZ R0, R5, R0, -0.33332768082618713379 ;  /* 0xbeaaa9ed05007423 */ /* 0x000fc80000010000 */
[----:B------:R-:W-:-:S04]  /*0920*/  FFMA.FTZ R0, R5, R0, RZ ;  /* 0x0000000005007223 */ /* 0x000fc800000100ff */
[----:B------:R-:W-:-:S07]  /*0930*/  FFMA.FTZ R5, R7, R0, R7 ;  /* 0x0000000007057223 */ /* 0x000fce0000010007 */
.L_x_6:
[----:B------:R-:W-:Y:S05]  /*0940*/  BSYNC B0 ;  /* 0x0000000000007941 */ /* 0x000fea0003800000 */
.L_x_4:
[----:B------:R-:W-:Y:S01]  /*0950*/  FADD.FTZ R8, |R3|, -RZ ;  /* 0x800000ff03087221 */ /* 0x000fe20000010200 */
[----:B------:R-:W-:Y:S01]  /*0960*/  BSSY B0, `(.L_x_7) ;  /* 0x0000015000007945 */ /* 0x000fe20003800000 */
[----:B------:R-:W-:-:S03]  /*0970*/  SHF.R.S32.HI R9, RZ, 0x1f, R2 ;  /* 0x0000001fff097819 */ /* 0x000fc60000011402 */
        /* <DEDUP_REMOVED lines=12> */
.L_x_8:
[----:B------:R-:W-:Y:S01]  /*0a40*/  MOV R0, 0x3c80f082 ;  /* 0x3c80f08200007802 */ /* 0x000fe20000000f00 */
[----:B------:R-:W-:-:S04]  /*0a50*/  FMUL R7, R3, R3 ;  /* 0x0000000303077220 */ /* 0x000fc80000400000 */
[----:B------:R-:W-:-:S04]  /*0a60*/  FFMA.FTZ R0, R7, R0, -0.052303962409496307373 ;  /* 0xbd563cae07007423 */ /* 0x000fc80000010000 */
[----:B------:R-:W-:-:S04]  /*0a70*/  FFMA.FTZ R0, R7, R0, 0.1331529766321182251 ;  /* 0x3e08594107007423 */ /* 0x000fc80000010000 */
[----:B------:R-:W-:-:S04]  /*0a80*/  FFMA.FTZ R0, R7, R0, -0.33332768082618713379 ;  /* 0xbeaaa9ed07007423 */ /* 0x000fc80000010000 */
[----:B------:R-:W-:-:S04]  /*0a90*/  FFMA.FTZ R0, R7, R0, RZ ;  /* 0x0000000007007223 */ /* 0x000fc800000100ff */
[----:B------:R-:W-:-:S07]  /*0aa0*/  FFMA.FTZ R0, R3, R0, R3 ;  /* 0x0000000003007223 */ /* 0x000fce0000010003 */
.L_x_9:
[----:B------:R-:W-:Y:S05]  /*0ab0*/  BSYNC B0 ;  /* 0x0000000000007941 */ /* 0x000fea0003800000 */
.L_x_7:
[----:B------:R-:W-:Y:S01]  /*0ac0*/  ULDC.64 UR6, c[0x0][0x210] ;  /* 0x0000840000067ab9 */ /* 0x000fe20000000a00 */
[----:B------:R-:W-:Y:S01]  /*0ad0*/  FMUL R10, R10, R5 ;  /* 0x000000050a0a7220 */ /* 0x000fe20000400000 */
[----:B------:R-:W-:Y:S01]  /*0ae0*/  LEA R4, P0, R2, UR6, 0x2 ;  /* 0x0000000602047c11 */ /* 0x000fe2000f8010ff */
[----:B------:R-:W-:-:S03]  /*0af0*/  FMUL R11, R11, R0 ;  /* 0x000000000b0b7220 */ /* 0x000fc60000400000 */
[----:B------:R-:W-:-:S05]  /*0b00*/  LEA.HI.X R5, R2, UR7, R9, 0x2, P0 ;  /* 0x0000000702057c11 */ /* 0x000fca00080f1409 */
[----:B------:R-:W-:Y:S01]  /*0b10*/  STG.E.64 desc[UR4][R4.64], R10 ;  /* 0x0000000a04007986 */ /* 0x000fe2000c101b04 */
[----:B------:R-:W-:Y:S05]  /*0b20*/  EXIT ;  /* 0x000000000000794d */ /* 0x000fea0003800000 */
.L_x_10:
[----:B------:R-:W-:-:S00]  /*0b30*/  BRA `(.L_x_10) ;  /* 0xfffffffc00fc7947 */ /* 0x000fc0000383ffff */
[----:B------:R-:W-:-:S00]  /*0b40*/  NOP ;  /* 0x0000000000007918 */ /* 0x000fc00000000000 */
        /* <DEDUP_REMOVED lines=11> */
.L_x_11:


//--------------------- .nv.global.init           --------------------------
	.section	.nv.global.init,"aw",@progbits
.nv.global.init:
	.type		_$_str,@object
	.size		_$_str,(_$_str_$_2 - _$_str)
_$_str:
        /*0000*/ 	.byte	0x5f, 0x5f, 0x43, 0x55, 0x44, 0x41, 0x5f, 0x46, 0x54, 0x5a, 0x00
	.type		_$_str_$_2,@object
	.size		_$_str_$_2,(.L_1 - _$_str_$_2)
_$_str_$_2:
        /*000b*/ 	.byte	0x5f, 0x5f, 0x43, 0x55, 0x44, 0x41, 0x5f, 0x50, 0x52, 0x45, 0x43, 0x5f, 0x53, 0x51, 0x52, 0x54
        /*001b*/ 	.byte	0x00
.L_1:


//--------------------- .nv.constant0.triton_poi_fused__native_batch_norm_legit_no_training_mul_softplus_tanh_31 --------------------------
	.section	.nv.constant0.triton_poi_fused__native_batch_norm_legit_no_training_mul_softplus_tanh_31,"a",@progbits
	.sectionflags	@""
	.align	4
.nv.constant0.triton_poi_fused__native_batch_norm_legit_no_training_mul_softplus_tanh_31:
	.zero		580
